	.headerflags	@"EF_CUDA_TEXMODE_UNIFIED EF_CUDA_64BIT_ADDRESS EF_CUDA_ACCELERATORS EF_CUDA_SM90 EF_CUDA_VIRTUAL_SM(EF_CUDA_SM90)"
	.elftype	@"ET_EXEC"


//--------------------- .nv.info                  --------------------------
	.section	.nv.info,"",@"SHT_CUDA_INFO"
	.align	4


	//----- nvinfo : EIATTR_REGCOUNT
	.align		4
        /*0000*/ 	.byte	0x04, 0x2f
        /*0002*/ 	.short	(.L_3 - .L_2)
	.align		4
.L_2:
        /*0004*/ 	.word	index@(triton_poi_fused__native_batch_norm_legit_no_training_relu_22)
        /*0008*/ 	.word	0x00000011


	//----- nvinfo : EIATTR_MIN_STACK_SIZE
	.align		4
.L_3:
        /*000c*/ 	.byte	0x04, 0x12
        /*000e*/ 	.short	(.L_5 - .L_4)
	.align		4
.L_4:
        /*0010*/ 	.word	index@(triton_poi_fused__native_batch_norm_legit_no_training_relu_22)
        /*0014*/ 	.word	0x00000000


	//----- nvinfo : EIATTR_FRAME_SIZE
	.align		4
.L_5:
        /*0018*/ 	.byte	0x04, 0x11
        /*001a*/ 	.short	(.L_7 - .L_6)
	.align		4
.L_6:
        /*001c*/ 	.word	index@(triton_poi_fused__native_batch_norm_legit_no_training_relu_22)
        /*0020*/ 	.word	0x00000000


	//----- nvinfo : EIATTR_MIN_STACK_SIZE
	.align		4
.L_7:
        /*0024*/ 	.byte	0x04, 0x12
        /*0026*/ 	.short	(.L_9 - .L_8)
	.align		4
.L_8:
        /*0028*/ 	.word	index@(triton_poi_fused__native_batch_norm_legit_no_training_relu_22)
        /*002c*/ 	.word	0x00000000
.L_9:


//--------------------- .nv.info.triton_poi_fused__native_batch_norm_legit_no_training_relu_22 --------------------------
	.section	.nv.info.triton_poi_fused__native_batch_norm_legit_no_training_relu_22,"",@"SHT_CUDA_INFO"
	.sectionflags	@""
	.align	4


	//----- nvinfo : EIATTR_CUDA_API_VERSION
	.align		4
        /*0000*/ 	.byte	0x04, 0x37
        /*0002*/ 	.short	(.L_11 - .L_10)
.L_10:
        /*0004*/ 	.word	0x0000007c


	//----- nvinfo : EIATTR_KPARAM_INFO
	.align		4
.L_11:
        /*0008*/ 	.byte	0x04, 0x17
        /*000a*/ 	.short	(.L_13 - .L_12)
.L_12:
        /*000c*/ 	.word	0x00000000
        /*0010*/ 	.short	0x0006
        /*0012*/ 	.short	0x0030
        /*0014*/ 	.byte	0x00, 0xf0, 0x11, 0x00


	//----- nvinfo : EIATTR_KPARAM_INFO
	.align		4
.L_13:
        /*0018*/ 	.byte	0x04, 0x17
        /*001a*/ 	.short	(.L_15 - .L_14)
.L_14:
        /*001c*/ 	.word	0x00000000
        /*0020*/ 	.short	0x0005
        /*0022*/ 	.short	0x0028
        /*0024*/ 	.byte	0x00, 0xf4, 0x21, 0x00


	//----- nvinfo : EIATTR_KPARAM_INFO
	.align		4
.L_15:
        /*0028*/ 	.byte	0x04, 0x17
        /*002a*/ 	.short	(.L_17 - .L_16)
.L_16:
        /*002c*/ 	.word	0x00000000
        /*0030*/ 	.short	0x0004
        /*0032*/ 	.short	0x0020
        /*0034*/ 	.byte	0x00, 0xf4, 0x21, 0x00


	//----- nvinfo : EIATTR_KPARAM_INFO
	.align		4
.L_17:
        /*0038*/ 	.byte	0x04, 0x17
        /*003a*/ 	.short	(.L_19 - .L_18)
.L_18:
        /*003c*/ 	.word	0x00000000
        /*0040*/ 	.short	0x0003
        /*0042*/ 	.short	0x0018
        /*0044*/ 	.byte	0x00, 0xf4, 0x21, 0x00


	//----- nvinfo : EIATTR_KPARAM_INFO
	.align		4
.L_19:
        /*0048*/ 	.byte	0x04, 0x17
        /*004a*/ 	.short	(.L_21 - .L_20)
.L_20:
        /*004c*/ 	.word	0x00000000
        /*0050*/ 	.short	0x0002
        /*0052*/ 	.short	0x0010
        /*0054*/ 	.byte	0x00, 0xf4, 0x21, 0x00


	//----- nvinfo : EIATTR_KPARAM_INFO
	.align		4
.L_21:
        /*0058*/ 	.byte	0x04, 0x17
        /*005a*/ 	.short	(.L_23 - .L_22)
.L_22:
        /*005c*/ 	.word	0x00000000
        /*0060*/ 	.short	0x0001
        /*0062*/ 	.short	0x0008
        /*0064*/ 	.byte	0x00, 0xf4, 0x21, 0x00


	//----- nvinfo : EIATTR_KPARAM_INFO
	.align		4
.L_23:
        /*0068*/ 	.byte	0x04, 0x17
        /*006a*/ 	.short	(.L_25 - .L_24)
.L_24:
        /*006c*/ 	.word	0x00000000
        /*0070*/ 	.short	0x0000
        /*0072*/ 	.short	0x0000
        /*0074*/ 	.byte	0x00, 0xf4, 0x21, 0x00


	//----- nvinfo : EIATTR_SPARSE_MMA_MASK
	.align		4
.L_25:
        /*0078*/ 	.byte	0x03, 0x50
        /*007a*/ 	.short	0x0000


	//----- nvinfo : EIATTR_MAXREG_COUNT
	.align		4
        /*007c*/ 	.byte	0x03, 0x1b
        /*007e*/ 	.short	0x00ff


	//----- nvinfo : EIATTR_EXIT_INSTR_OFFSETS
	.align		4
        /*0080*/ 	.byte	0x04, 0x1c
        /*0082*/ 	.short	(.L_27 - .L_26)


	//   ....[0]....
.L_26:
        /*0084*/ 	.word	0x00000360


	//----- nvinfo : EIATTR_REQNTID
	.align		4
.L_27:
        /*0088*/ 	.byte	0x04, 0x10
        /*008a*/ 	.short	(.L_29 - .L_28)
.L_28:
        /*008c*/ 	.word	0x00000080
        /*0090*/ 	.word	0x00000001
        /*0094*/ 	.word	0x00000001


	//----- nvinfo : EIATTR_CBANK_PARAM_SIZE
	.align		4
.L_29:
        /*0098*/ 	.byte	0x03, 0x19
        /*009a*/ 	.short	0x0034


	//----- nvinfo : EIATTR_PARAM_CBANK
	.align		4
        /*009c*/ 	.byte	0x04, 0x0a
        /*009e*/ 	.short	(.L_31 - .L_30)
	.align		4
.L_30:
        /*00a0*/ 	.word	index@(.nv.constant0.triton_poi_fused__native_batch_norm_legit_no_training_relu_22)
        /*00a4*/ 	.short	0x0210
        /*00a6*/ 	.short	0x0034


	//----- nvinfo : EIATTR_SW_WAR
	.align		4
.L_31:
        /*00a8*/ 	.byte	0x04, 0x36
        /*00aa*/ 	.short	(.L_33 - .L_32)
.L_32:
        /*00ac*/ 	.word	0x00000008
.L_33:


//--------------------- .nv.callgraph             --------------------------
	.section	.nv.callgraph,"",@"SHT_CUDA_CALLGRAPH"
	.align	4
	.sectionentsize	8
	.align		4
        /*0000*/ 	.word	0x00000000
	.align		4
        /*0004*/ 	.word	0xffffffff
	.align		4
        /*0008*/ 	.word	0x00000000
	.align		4
        /*000c*/ 	.word	0xfffffffe
	.align		4
        /*0010*/ 	.word	0x00000000
	.align		4
        /*0014*/ 	.word	0xfffffffd
	.align		4
        /*0018*/ 	.word	0x00000000
	.align		4
        /*001c*/ 	.word	0xfffffffc


//--------------------- .nv.constant4             --------------------------
	.section	.nv.constant4,"a",@progbits
	.align	8
	.align		8
.nv.constant4:
        /*0000*/ 	.dword	_$_str
	.align		8
        /*0008*/ 	.dword	_$_str_$_2


//--------------------- .text.triton_poi_fused__native_batch_norm_legit_no_training_relu_22 --------------------------
	.section	.text.triton_poi_fused__native_batch_norm_legit_no_training_relu_22,"ax",@progbits
	.align	128
        .global         triton_poi_fused__native_batch_norm_legit_no_training_relu_22
        .type           triton_poi_fused__native_batch_norm_legit_no_training_relu_22,@function
        .size           triton_poi_fused__native_batch_norm_legit_no_training_relu_22,(.L_x_1 - triton_poi_fused__native_batch_norm_legit_no_training_relu_22)
        .other          triton_poi_fused__native_batch_norm_legit_no_training_relu_22,@"STO_CUDA_ENTRY STV_DEFAULT"
triton_poi_fused__native_batch_norm_legit_no_training_relu_22:
.text.triton_poi_fused__native_batch_norm_legit_no_training_relu_22:
[----:B------:R-:W-:Y:S01]  /*0000*/  LDC R1, c[0x0][0x28] ;  /* 0x00000a00ff017b82 */ /* 0x000fe20000000800 */
[----:B------:R-:W1:Y:S07]  /*0010*/  S2R R0, SR_TID.X ;  /* 0x0000000000007919 */ /* 0x000e6e0000002100 */
[----:B------:R-:W2:Y:S01]  /*0020*/  LDC.64 R6, c[0x0][0x220] ;  /* 0x00008800ff067b82 */ /* 0x000ea20000000a00 */
[----:B------:R-:W-:Y:S01]  /*0030*/  ULDC.64 UR4, c[0x0][0x208] ;  /* 0x0000820000047ab9 */ /* 0x000fe20000000a00 */
[----:B------:R-:W3:Y:S06]  /*0040*/  S2R R5, SR_CTAID.X ;  /* 0x0000000000057919 */ /* 0x000eec0000002500 */
[----:B------:R-:W4:Y:S08]  /*0050*/  LDC.64 R8, c[0x0][0x228] ;  /* 0x00008a00ff087b82 */ /* 0x000f300000000a00 */
[----:B------:R-:W5:Y:S01]  /*0060*/  LDC.64 R10, c[0x0][0x230] ;  /* 0x00008c00ff0a7b82 */ /* 0x000f620000000a00 */
[----:B-1----:R-:W-:-:S02]  /*0070*/  SHF.L.U32 R0, R0, 0x1, RZ ;  /* 0x0000000100007819 */ /* 0x002fc400000006ff */
[----:B---3--:R-:W-:Y:S02]  /*0080*/  SHF.R.S32.HI R3, RZ, 0x17, R5 ;  /* 0x00000017ff037819 */ /* 0x008fe40000011405 */
[----:B------:R-:W-:Y:S02]  /*0090*/  LOP3.LUT R0, R0, 0xfe, RZ, 0xc0, !PT ;  /* 0x000000fe00007812 */ /* 0x000fe400078ec0ff */
[----:B------:R-:W-:Y:S02]  /*00a0*/  SGXT R3, R3, 0x1 ;  /* 0x000000010303781a */ /* 0x000fe40000000200 */
[----:B------:R-:W-:Y:S02]  /*00b0*/  LEA R0, R5, R0, 0x8 ;  /* 0x0000000005007211 */ /* 0x000fe400078e40ff */
[----:B------:R-:W1:Y:S02]  /*00c0*/  LDC.64 R4, c[0x0][0x218] ;  /* 0x00008600ff047b82 */ /* 0x000e640000000a00 */
[----:B------:R-:W-:-:S04]  /*00d0*/  LEA.HI R3, R3, R0, RZ, 0x4 ;  /* 0x0000000003037211 */ /* 0x000fc800078f20ff */
[--C-:B------:R-:W-:Y:S02]  /*00e0*/  SHF.R.S32.HI R2, RZ, 0x4, R3.reuse ;  /* 0x00000004ff027819 */ /* 0x100fe40000011403 */
[----:B------:R-:W-:-:S04]  /*00f0*/  SHF.R.S32.HI R3, RZ, 0x1f, R3 ;  /* 0x0000001fff037819 */ /* 0x000fc80000011403 */
[----:B------:R-:W-:-:S04]  /*0100*/  LEA.HI R3, R3, R2, RZ, 0x7 ;  /* 0x0000000203037211 */ /* 0x000fc800078f38ff */
[----:B------:R-:W-:-:S04]  /*0110*/  LOP3.LUT R3, R3, 0xffffff80, RZ, 0xc0, !PT ;  /* 0xffffff8003037812 */ /* 0x000fc800078ec0ff */
[----:B------:R-:W-:Y:S02]  /*0120*/  IADD3 R13, R2, -R3, RZ ;  /* 0x80000003020d7210 */ /* 0x000fe40007ffe0ff */
[----:B------:R-:W3:Y:S03]  /*0130*/  LDC.64 R2, c[0x0][0x210] ;  /* 0x00008400ff027b82 */ /* 0x000ee60000000a00 */
[----:B--2---:R-:W-:-:S06]  /*0140*/  IMAD.WIDE R6, R13, 0x4, R6 ;  /* 0x000000040d067825 */ /* 0x004fcc00078e0206 */
[----:B------:R-:W2:Y:S01]  /*0150*/  LDG.E.EL R6, desc[UR4][R6.64] ;  /* 0x0000000406067981 */ /* 0x000ea2000c2e1900 */
[----:B-1----:R-:W-:-:S05]  /*0160*/  IMAD.WIDE R4, R13, 0x4, R4 ;  /* 0x000000040d047825 */ /* 0x002fca00078e0204 */
[----:B------:R1:W2:Y:S01]  /*0170*/  LDG.E.EL R12, desc[UR4][R4.64] ;  /* 0x00000004040c7981 */ /* 0x0002a2000c2e1900 */
[----:B---3--:R-:W-:Y:S01]  /*0180*/  IMAD.WIDE R2, R0, 0x4, R2 ;  /* 0x0000000400027825 */ /* 0x008fe200078e0202 */
[----:B------:R-:W-:Y:S01]  /*0190*/  HFMA2.MMA R14, -RZ, RZ, 1.625, 0 ;  /* 0x3e800000ff0e7435 */ /* 0x000fe200000001ff */
[----:B-1----:R-:W1:Y:S04]  /*01a0*/  LDC.64 R4, c[0x0][0x238] ;  /* 0x00008e00ff047b82 */ /* 0x002e680000000a00 */
[----:B------:R-:W3:Y:S01]  /*01b0*/  LDG.E.64 R2, desc[UR4][R2.64] ;  /* 0x0000000402027981 */ /* 0x000ee2000c1e1b00 */
[----:B----4-:R-:W-:-:S04]  /*01c0*/  IMAD.WIDE R8, R13, 0x4, R8 ;  /* 0x000000040d087825 */ /* 0x010fc800078e0208 */
[----:B-----5:R-:W-:Y:S02]  /*01d0*/  IMAD.WIDE R10, R13, 0x4, R10 ;  /* 0x000000040d0a7825 */ /* 0x020fe400078e020a */
[----:B------:R-:W4:Y:S04]  /*01e0*/  LDG.E.EL R8, desc[UR4][R8.64] ;  /* 0x0000000408087981 */ /* 0x000f28000c2e1900 */
[----:B------:R-:W4:Y:S01]  /*01f0*/  LDG.E.EL R11, desc[UR4][R10.64] ;  /* 0x000000040a0b7981 */ /* 0x000f22000c2e1900 */
[----:B-1----:R-:W-:-:S04]  /*0200*/  IMAD.WIDE R4, R0, 0x4, R4 ;  /* 0x0000000400047825 */ /* 0x002fc800078e0204 */
[----:B--2---:R-:W-:-:S04]  /*0210*/  FADD R6, R6, 9.9999997473787516356e-06 ;  /* 0x3727c5ac06067421 */ /* 0x004fc80000000000 */
[----:B------:R-:W1:Y:S02]  /*0220*/  MUFU.SQRT R7, R6 ;  /* 0x0000000600077308 */ /* 0x000e640000002000 */
[C---:B-1----:R-:W-:Y:S02]  /*0230*/  FSETP.GT.AND P0, PT, R7.reuse, 8.50705917302346158658e+37, PT ;  /* 0x7e8000000700780b */ /* 0x042fe40003f04000 */
[----:B------:R-:W-:-:S11]  /*0240*/  FSETP.GEU.AND P1, PT, R7, 1.175494350822287508e-38, PT ;  /* 0x008000000700780b */ /* 0x000fd60003f2e000 */
[----:B------:R-:W-:-:S04]  /*0250*/  @P0 FMUL R7, R7, 0.25 ;  /* 0x3e80000007070820 */ /* 0x000fc80000400000 */
[----:B------:R-:W-:-:S06]  /*0260*/  @!P1 FMUL R7, R7, 16777216 ;  /* 0x4b80000007079820 */ /* 0x000fcc0000400000 */
[----:B------:R-:W1:Y:S01]  /*0270*/  MUFU.RCP R7, R7 ;  /* 0x0000000700077308 */ /* 0x000e620000001000 */
[----:B------:R-:W-:Y:S01]  /*0280*/  FSEL R14, R14, 1, P0 ;  /* 0x3f8000000e0e7808 */ /* 0x000fe20000000000 */
[----:B---3--:R-:W-:-:S04]  /*0290*/  FADD R2, R2, -R12 ;  /* 0x8000000c02027221 */ /* 0x008fc80000000000 */
[----:B------:R-:W-:Y:S01]  /*02a0*/  @!P1 FMUL R14, R14, 16777216 ;  /* 0x4b8000000e0e9820 */ /* 0x000fe20000400000 */
[----:B------:R-:W-:-:S03]  /*02b0*/  FADD R3, R3, -R12 ;  /* 0x8000000c03037221 */ /* 0x000fc60000000000 */
[----:B-1----:R-:W-:-:S04]  /*02c0*/  FMUL R14, R7, R14 ;  /* 0x0000000e070e7220 */ /* 0x002fc80000400000 */
[-C--:B------:R-:W-:Y:S01]  /*02d0*/  FMUL R2, R2, R14.reuse ;  /* 0x0000000e02027220 */ /* 0x080fe20000400000 */
[----:B------:R-:W-:-:S03]  /*02e0*/  FMUL R14, R3, R14 ;  /* 0x0000000e030e7220 */ /* 0x000fc60000400000 */
[C-C-:B----4-:R-:W-:Y:S01]  /*02f0*/  FFMA R2, R8.reuse, R2, R11.reuse ;  /* 0x0000000208027223 */ /* 0x150fe2000000000b */
[----:B------:R-:W-:-:S04]  /*0300*/  FFMA R14, R8, R14, R11 ;  /* 0x0000000e080e7223 */ /* 0x000fc8000000000b */
[----:B------:R-:W-:Y:S02]  /*0310*/  FSETP.GEU.AND P0, PT, R2, RZ, PT ;  /* 0x000000ff0200720b */ /* 0x000fe40003f0e000 */
[----:B------:R-:W-:Y:S02]  /*0320*/  FSETP.GEU.AND P1, PT, R14, RZ, PT ;  /* 0x000000ff0e00720b */ /* 0x000fe40003f2e000 */
[----:B------:R-:W-:Y:S02]  /*0330*/  FSEL R2, R2, RZ, P0 ;  /* 0x000000ff02027208 */ /* 0x000fe40000000000 */
[----:B------:R-:W-:-:S05]  /*0340*/  FSEL R3, R14, RZ, P1 ;  /* 0x000000ff0e037208 */ /* 0x000fca0000800000 */
[----:B------:R-:W-:Y:S01]  /*0350*/  STG.E.64 desc[UR4][R4.64], R2 ;  /* 0x0000000204007986 */ /* 0x000fe2000c101b04 */
[----:B------:R-:W-:Y:S05]  /*0360*/  EXIT ;  /* 0x000000000000794d */ /* 0x000fea0003800000 */
.L_x_0:
[----:B------:R-:W-:-:S00]  /*0370*/  BRA `(.L_x_0) ;  /* 0xfffffffc00fc7947 */ /* 0x000fc0000383ffff */
[----:B------:R-:W-:-:S00]  /*0380*/  NOP ;  /* 0x0000000000007918 */ /* 0x000fc00000000000 */
[----:B------:R-:W-:-:S00]  /*0390*/  NOP ;  /* 0x0000000000007918 */ /* 0x000fc00000000000 */
[----:B------:R-:W-:-:S00]  /*03a0*/  NOP ;  /* 0x0000000000007918 */ /* 0x000fc00000000000 */
[----:B------:R-:W-:-:S00]  /*03b0*/  NOP ;  /* 0x0000000000007918 */ /* 0x000fc00000000000 */
[----:B------:R-:W-:-:S00]  /*03c0*/  NOP ;  /* 0x0000000000007918 */ /* 0x000fc00000000000 */
[----:B------:R-:W-:-:S00]  /*03d0*/  NOP ;  /* 0x0000000000007918 */ /* 0x000fc00000000000 */
[----:B------:R-:W-:-:S00]  /*03e0*/  NOP ;  /* 0x0000000000007918 */ /* 0x000fc00000000000 */
[----:B------:R-:W-:-:S00]  /*03f0*/  NOP ;  /* 0x0000000000007918 */ /* 0x000fc00000000000 */
.L_x_1:


//--------------------- .nv.global.init           --------------------------
	.section	.nv.global.init,"aw",@progbits
.nv.global.init:
	.type		_$_str,@object
	.size		_$_str,(_$_str_$_2 - _$_str)
_$_str:
        /*0000*/ 	.byte	0x5f, 0x5f, 0x43, 0x55, 0x44, 0x41, 0x5f, 0x46, 0x54, 0x5a, 0x00
	.type		_$_str_$_2,@object
	.size		_$_str_$_2,(.L_1 - _$_str_$_2)
_$_str_$_2:
        /*000b*/ 	.byte	0x5f, 0x5f, 0x43, 0x55, 0x44, 0x41, 0x5f, 0x50, 0x52, 0x45, 0x43, 0x5f, 0x53, 0x51, 0x52, 0x54
        /*001b*/ 	.byte	0x00
.L_1:


//--------------------- .nv.constant0.triton_poi_fused__native_batch_norm_legit_no_training_relu_22 --------------------------
	.section	.nv.constant0.triton_poi_fused__native_batch_norm_legit_no_training_relu_22,"a",@progbits
	.sectionflags	@""
	.align	4
.nv.constant0.triton_poi_fused__native_batch_norm_legit_no_training_relu_22:
	.zero		580
